//
// Generated by NVIDIA NVVM Compiler
//
// Compiler Build ID: CL-36424714
// Cuda compilation tools, release 13.0, V13.0.88
// Based on NVVM 20.0.0
//

.version 9.0
.target sm_100
.address_size 64

	// .globl	gaussianFilterKernel

.visible .entry gaussianFilterKernel(
	.param .u64 .ptr .align 1 gaussianFilterKernel_param_0,
	.param .u64 .ptr .align 1 gaussianFilterKernel_param_1,
	.param .u32 gaussianFilterKernel_param_2,
	.param .u32 gaussianFilterKernel_param_3,
	.param .u64 .ptr .align 1 gaussianFilterKernel_param_4,
	.param .u32 gaussianFilterKernel_param_5
)
{
	.reg .pred 	%p<88>;
	.reg .b32 	%r<77>;
	.reg .b32 	%f<90>;
	.reg .b64 	%rd<26>;

	ld.param.u64 	%rd10, [gaussianFilterKernel_param_0];
	ld.param.u32 	%r35, [gaussianFilterKernel_param_2];
	ld.param.u32 	%r38, [gaussianFilterKernel_param_3];
	ld.param.u64 	%rd11, [gaussianFilterKernel_param_4];
	ld.param.u32 	%r37, [gaussianFilterKernel_param_5];
	cvta.to.global.u64 	%rd1, %rd11;
	cvta.to.global.u64 	%rd2, %rd10;
	mov.u32 	%r39, %ctaid.x;
	mov.u32 	%r40, %ntid.x;
	mov.u32 	%r41, %tid.x;
	mad.lo.s32 	%r1, %r39, %r40, %r41;
	mov.u32 	%r42, %ctaid.y;
	mov.u32 	%r43, %ntid.y;
	mov.u32 	%r44, %tid.y;
	mad.lo.s32 	%r45, %r42, %r43, %r44;
	setp.ge.s32 	%p2, %r1, %r35;
	setp.ge.s32 	%p3, %r45, %r38;
	or.pred  	%p4, %p2, %p3;
	@%p4 bra 	$L__BB0_43;
	neg.s32 	%r3, %r37;
	setp.lt.s32 	%p5, %r37, 0;
	mov.f32 	%f79, 0f00000000;
	@%p5 bra 	$L__BB0_42;
	shl.b32 	%r46, %r37, 1;
	or.b32  	%r4, %r46, 1;
	and.b32  	%r5, %r46, 6;
	and.b32  	%r6, %r37, 1;
	sub.s32 	%r7, 3, %r37;
	sub.s32 	%r8, %r1, %r37;
	mov.f32 	%f79, 0f00000000;
	mov.u32 	%r68, %r3;
$L__BB0_3:
	setp.lt.u32 	%p6, %r37, 4;
	add.s32 	%r47, %r68, %r45;
	setp.gt.s32 	%p7, %r47, -1;
	setp.lt.s32 	%p8, %r47, %r38;
	and.pred  	%p1, %p7, %p8;
	mul.lo.s32 	%r10, %r47, %r35;
	add.s32 	%r48, %r68, %r37;
	mul.lo.s32 	%r69, %r48, %r4;
	add.s32 	%r12, %r69, %r37;
	mov.u32 	%r75, %r3;
	@%p6 bra 	$L__BB0_23;
	and.b32  	%r49, %r4, -8;
	neg.s32 	%r72, %r49;
	add.s32 	%r70, %r8, %r10;
	mov.u32 	%r71, %r8;
	mov.u32 	%r73, %r7;
$L__BB0_5:
	.pragma "nounroll";
	setp.gt.s32 	%p9, %r71, -1;
	setp.lt.s32 	%p10, %r71, %r35;
	and.pred  	%p11, %p9, %p10;
	and.pred  	%p12, %p11, %p1;
	mul.wide.s32 	%rd12, %r70, 4;
	add.s64 	%rd3, %rd2, %rd12;
	mul.wide.s32 	%rd13, %r69, 4;
	add.s64 	%rd4, %rd1, %rd13;
	not.pred 	%p13, %p12;
	@%p13 bra 	$L__BB0_7;
	ld.global.f32 	%f39, [%rd3];
	ld.global.f32 	%f40, [%rd4];
	fma.rn.f32 	%f79, %f39, %f40, %f79;
$L__BB0_7:
	add.s32 	%r50, %r71, 1;
	setp.gt.s32 	%p14, %r50, -1;
	setp.lt.s32 	%p15, %r50, %r35;
	and.pred  	%p16, %p14, %p15;
	and.pred  	%p17, %p16, %p1;
	not.pred 	%p18, %p17;
	@%p18 bra 	$L__BB0_9;
	ld.global.f32 	%f41, [%rd3+4];
	ld.global.f32 	%f42, [%rd4+4];
	fma.rn.f32 	%f79, %f41, %f42, %f79;
$L__BB0_9:
	add.s32 	%r51, %r71, 2;
	setp.gt.s32 	%p19, %r51, -1;
	setp.lt.s32 	%p20, %r51, %r35;
	and.pred  	%p21, %p19, %p20;
	and.pred  	%p22, %p21, %p1;
	not.pred 	%p23, %p22;
	@%p23 bra 	$L__BB0_11;
	ld.global.f32 	%f43, [%rd3+8];
	ld.global.f32 	%f44, [%rd4+8];
	fma.rn.f32 	%f79, %f43, %f44, %f79;
$L__BB0_11:
	add.s32 	%r52, %r71, 3;
	setp.gt.s32 	%p24, %r52, -1;
	setp.lt.s32 	%p25, %r52, %r35;
	and.pred  	%p26, %p24, %p25;
	and.pred  	%p27, %p26, %p1;
	not.pred 	%p28, %p27;
	@%p28 bra 	$L__BB0_13;
	ld.global.f32 	%f45, [%rd3+12];
	ld.global.f32 	%f46, [%rd4+12];
	fma.rn.f32 	%f79, %f45, %f46, %f79;
$L__BB0_13:
	add.s32 	%r53, %r71, 4;
	setp.gt.s32 	%p29, %r53, -1;
	setp.lt.s32 	%p30, %r53, %r35;
	and.pred  	%p31, %p29, %p30;
	and.pred  	%p32, %p31, %p1;
	not.pred 	%p33, %p32;
	@%p33 bra 	$L__BB0_15;
	ld.global.f32 	%f47, [%rd3+16];
	ld.global.f32 	%f48, [%rd4+16];
	fma.rn.f32 	%f79, %f47, %f48, %f79;
$L__BB0_15:
	add.s32 	%r54, %r71, 5;
	setp.gt.s32 	%p34, %r54, -1;
	setp.lt.s32 	%p35, %r54, %r35;
	and.pred  	%p36, %p34, %p35;
	and.pred  	%p37, %p36, %p1;
	not.pred 	%p38, %p37;
	@%p38 bra 	$L__BB0_17;
	ld.global.f32 	%f49, [%rd3+20];
	ld.global.f32 	%f50, [%rd4+20];
	fma.rn.f32 	%f79, %f49, %f50, %f79;
$L__BB0_17:
	add.s32 	%r55, %r71, 6;
	setp.gt.s32 	%p39, %r55, -1;
	setp.lt.s32 	%p40, %r55, %r35;
	and.pred  	%p41, %p39, %p40;
	and.pred  	%p42, %p41, %p1;
	not.pred 	%p43, %p42;
	@%p43 bra 	$L__BB0_19;
	ld.global.f32 	%f51, [%rd3+24];
	ld.global.f32 	%f52, [%rd4+24];
	fma.rn.f32 	%f79, %f51, %f52, %f79;
$L__BB0_19:
	add.s32 	%r56, %r71, 7;
	setp.gt.s32 	%p44, %r56, -1;
	setp.lt.s32 	%p45, %r56, %r35;
	and.pred  	%p46, %p44, %p45;
	and.pred  	%p47, %p46, %p1;
	not.pred 	%p48, %p47;
	@%p48 bra 	$L__BB0_21;
	ld.global.f32 	%f53, [%rd3+28];
	ld.global.f32 	%f54, [%rd4+28];
	fma.rn.f32 	%f79, %f53, %f54, %f79;
$L__BB0_21:
	add.s32 	%r73, %r73, 8;
	add.s32 	%r72, %r72, 8;
	add.s32 	%r71, %r71, 8;
	add.s32 	%r70, %r70, 8;
	add.s32 	%r69, %r69, 8;
	setp.ne.s32 	%p49, %r72, 0;
	@%p49 bra 	$L__BB0_5;
	add.s32 	%r75, %r73, -3;
$L__BB0_23:
	setp.lt.u32 	%p50, %r5, 3;
	@%p50 bra 	$L__BB0_33;
	add.s32 	%r27, %r75, %r1;
	setp.gt.s32 	%p51, %r27, -1;
	setp.lt.s32 	%p52, %r27, %r35;
	and.pred  	%p53, %p51, %p52;
	and.pred  	%p54, %p53, %p1;
	add.s32 	%r57, %r27, %r10;
	mul.wide.s32 	%rd14, %r57, 4;
	add.s64 	%rd5, %rd2, %rd14;
	add.s32 	%r58, %r12, %r75;
	mul.wide.s32 	%rd15, %r58, 4;
	add.s64 	%rd6, %rd1, %rd15;
	not.pred 	%p55, %p54;
	@%p55 bra 	$L__BB0_26;
	ld.global.f32 	%f55, [%rd5];
	ld.global.f32 	%f56, [%rd6];
	fma.rn.f32 	%f79, %f55, %f56, %f79;
$L__BB0_26:
	add.s32 	%r59, %r27, 1;
	setp.gt.s32 	%p56, %r59, -1;
	setp.lt.s32 	%p57, %r59, %r35;
	and.pred  	%p58, %p56, %p57;
	and.pred  	%p59, %p58, %p1;
	not.pred 	%p60, %p59;
	@%p60 bra 	$L__BB0_28;
	ld.global.f32 	%f57, [%rd5+4];
	ld.global.f32 	%f58, [%rd6+4];
	fma.rn.f32 	%f79, %f57, %f58, %f79;
$L__BB0_28:
	add.s32 	%r60, %r27, 2;
	setp.gt.s32 	%p61, %r60, -1;
	setp.lt.s32 	%p62, %r60, %r35;
	and.pred  	%p63, %p61, %p62;
	and.pred  	%p64, %p63, %p1;
	not.pred 	%p65, %p64;
	@%p65 bra 	$L__BB0_30;
	ld.global.f32 	%f59, [%rd5+8];
	ld.global.f32 	%f60, [%rd6+8];
	fma.rn.f32 	%f79, %f59, %f60, %f79;
$L__BB0_30:
	add.s32 	%r61, %r27, 3;
	setp.gt.s32 	%p66, %r61, -1;
	setp.lt.s32 	%p67, %r61, %r35;
	and.pred  	%p68, %p66, %p67;
	and.pred  	%p69, %p68, %p1;
	not.pred 	%p70, %p69;
	@%p70 bra 	$L__BB0_32;
	ld.global.f32 	%f61, [%rd5+12];
	ld.global.f32 	%f62, [%rd6+12];
	fma.rn.f32 	%f79, %f61, %f62, %f79;
$L__BB0_32:
	add.s32 	%r75, %r75, 4;
$L__BB0_33:
	setp.eq.s32 	%p71, %r6, 0;
	@%p71 bra 	$L__BB0_39;
	add.s32 	%r30, %r75, %r1;
	setp.gt.s32 	%p72, %r30, -1;
	setp.lt.s32 	%p73, %r30, %r35;
	and.pred  	%p74, %p72, %p73;
	and.pred  	%p75, %p74, %p1;
	add.s32 	%r62, %r30, %r10;
	mul.wide.s32 	%rd16, %r62, 4;
	add.s64 	%rd7, %rd2, %rd16;
	add.s32 	%r63, %r12, %r75;
	mul.wide.s32 	%rd17, %r63, 4;
	add.s64 	%rd8, %rd1, %rd17;
	not.pred 	%p76, %p75;
	@%p76 bra 	$L__BB0_36;
	ld.global.f32 	%f63, [%rd7];
	ld.global.f32 	%f64, [%rd8];
	fma.rn.f32 	%f79, %f63, %f64, %f79;
$L__BB0_36:
	add.s32 	%r64, %r30, 1;
	setp.gt.s32 	%p77, %r64, -1;
	setp.lt.s32 	%p78, %r64, %r35;
	and.pred  	%p79, %p77, %p78;
	and.pred  	%p80, %p79, %p1;
	not.pred 	%p81, %p80;
	@%p81 bra 	$L__BB0_38;
	ld.global.f32 	%f65, [%rd7+4];
	ld.global.f32 	%f66, [%rd8+4];
	fma.rn.f32 	%f79, %f65, %f66, %f79;
$L__BB0_38:
	add.s32 	%r75, %r75, 2;
$L__BB0_39:
	add.s32 	%r33, %r75, %r1;
	setp.gt.s32 	%p82, %r33, -1;
	setp.lt.s32 	%p83, %r33, %r35;
	and.pred  	%p84, %p82, %p83;
	and.pred  	%p85, %p84, %p1;
	not.pred 	%p86, %p85;
	@%p86 bra 	$L__BB0_41;
	add.s32 	%r65, %r33, %r10;
	mul.wide.s32 	%rd18, %r65, 4;
	add.s64 	%rd19, %rd2, %rd18;
	ld.global.f32 	%f67, [%rd19];
	add.s32 	%r66, %r12, %r75;
	mul.wide.s32 	%rd20, %r66, 4;
	add.s64 	%rd21, %rd1, %rd20;
	ld.global.f32 	%f68, [%rd21];
	fma.rn.f32 	%f79, %f67, %f68, %f79;
$L__BB0_41:
	add.s32 	%r34, %r68, 1;
	setp.ne.s32 	%p87, %r68, %r37;
	mov.u32 	%r68, %r34;
	@%p87 bra 	$L__BB0_3;
$L__BB0_42:
	ld.param.u64 	%rd25, [gaussianFilterKernel_param_1];
	mad.lo.s32 	%r67, %r35, %r45, %r1;
	cvta.to.global.u64 	%rd22, %rd25;
	mul.wide.s32 	%rd23, %r67, 4;
	add.s64 	%rd24, %rd22, %rd23;
	st.global.f32 	[%rd24], %f79;
$L__BB0_43:
	ret;

}


// ===== COMPILED SASS (sm_100) =====

	.target	sm_100

	.elftype	@"ET_EXEC"


//--------------------- .note.nv.tkinfo           --------------------------
	.section	.note.nv.tkinfo,"",@"SHT_NOTE"
	.sectionflags	@"SHF_NOTE_NV_TKINFO"
	.tkinfo
        /*0018*/ 	.word	0x00000002
        /*0030*/ 	.string	""
        /*0030*/ 	.string	"ptxas"
        /*0030*/ 	.string	"Cuda compilation tools, release 13.0, V13.0.88"
        /*0030*/ 	.string	"Build cuda_13.0.r13.0/compiler.36424714_0"
        /*0030*/ 	.string	"-arch sm_100 -m 64 "



//--------------------- .note.nv.cuinfo           --------------------------
	.section	.note.nv.cuinfo,"",@"SHT_NOTE"
	.sectionflags	@"SHF_NOTE_NV_CUINFO"
        /*0018*/ 	.short	0x0002
        /*001a*/ 	.short	0x0064
        /*001c*/ 	.short	0x0082
	.zero		2


//--------------------- .nv.info                  --------------------------
	.section	.nv.info,"",@"SHT_CUDA_INFO"
	.align	4


	//----- nvinfo : EIATTR_REGCOUNT
	.align		4
        /*0000*/ 	.byte	0x04, 0x2f
        /*0002*/ 	.short	(.L_1 - .L_0)
	.align		4
.L_0:
        /*0004*/ 	.word	index@(gaussianFilterKernel)
        /*0008*/ 	.word	0x00000020


	//----- nvinfo : EIATTR_FRAME_SIZE
	.align		4
.L_1:
        /*000c*/ 	.byte	0x04, 0x11
        /*000e*/ 	.short	(.L_3 - .L_2)
	.align		4
.L_2:
        /*0010*/ 	.word	index@(gaussianFilterKernel)
        /*0014*/ 	.word	0x00000000


	//----- nvinfo : EIATTR_MIN_STACK_SIZE
	.align		4
.L_3:
        /*0018*/ 	.byte	0x04, 0x12
        /*001a*/ 	.short	(.L_5 - .L_4)
	.align		4
.L_4:
        /*001c*/ 	.word	index@(gaussianFilterKernel)
        /*0020*/ 	.word	0x00000000
.L_5:


//--------------------- .nv.compat                --------------------------
	.section	.nv.compat,"",@"SHT_CUDA_COMPAT_INFO"
	.align	4
        /*0000*/ 	.byte	0x02, 0x09, 0x00, 0x00, 0x02, 0x02, 0x01, 0x00, 0x02, 0x05, 0x05, 0x00, 0x03, 0x07, 0x01, 0x01
        /*0010*/ 	.byte	0x02, 0x03, 0x00, 0x00, 0x02, 0x06, 0x01, 0x00, 0x04, 0x0b, 0x08, 0x00, 0x09, 0x00, 0x00, 0x00
        /*0020*/ 	.byte	0x00, 0x00, 0x00, 0x00


//--------------------- .nv.info.gaussianFilterKernel --------------------------
	.section	.nv.info.gaussianFilterKernel,"",@"SHT_CUDA_INFO"
	.sectionflags	@""
	.align	4


	//----- nvinfo : EIATTR_CUDA_API_VERSION
	.align		4
        /*0000*/ 	.byte	0x04, 0x37
        /*0002*/ 	.short	(.L_7 - .L_6)
.L_6:
        /*0004*/ 	.word	0x00000082


	//----- nvinfo : EIATTR_KPARAM_INFO
	.align		4
.L_7:
        /*0008*/ 	.byte	0x04, 0x17
        /*000a*/ 	.short	(.L_9 - .L_8)
.L_8:
        /*000c*/ 	.word	0x00000000
        /*0010*/ 	.short	0x0005
        /*0012*/ 	.short	0x0020
        /*0014*/ 	.byte	0x00, 0xf0, 0x11, 0x00


	//----- nvinfo : EIATTR_KPARAM_INFO
	.align		4
.L_9:
        /*0018*/ 	.byte	0x04, 0x17
        /*001a*/ 	.short	(.L_11 - .L_10)
.L_10:
        /*001c*/ 	.word	0x00000000
        /*0020*/ 	.short	0x0004
        /*0022*/ 	.short	0x0018
        /*0024*/ 	.byte	0x00, 0xf5, 0x21, 0x00


	//----- nvinfo : EIATTR_KPARAM_INFO
	.align		4
.L_11:
        /*0028*/ 	.byte	0x04, 0x17
        /*002a*/ 	.short	(.L_13 - .L_12)
.L_12:
        /*002c*/ 	.word	0x00000000
        /*0030*/ 	.short	0x0003
        /*0032*/ 	.short	0x0014
        /*0034*/ 	.byte	0x00, 0xf0, 0x11, 0x00


	//----- nvinfo : EIATTR_KPARAM_INFO
	.align		4
.L_13:
        /*0038*/ 	.byte	0x04, 0x17
        /*003a*/ 	.short	(.L_15 - .L_14)
.L_14:
        /*003c*/ 	.word	0x00000000
        /*0040*/ 	.short	0x0002
        /*0042*/ 	.short	0x0010
        /*0044*/ 	.byte	0x00, 0xf0, 0x11, 0x00


	//----- nvinfo : EIATTR_KPARAM_INFO
	.align		4
.L_15:
        /*0048*/ 	.byte	0x04, 0x17
        /*004a*/ 	.short	(.L_17 - .L_16)
.L_16:
        /*004c*/ 	.word	0x00000000
        /*0050*/ 	.short	0x0001
        /*0052*/ 	.short	0x0008
        /*0054*/ 	.byte	0x00, 0xf5, 0x21, 0x00


	//----- nvinfo : EIATTR_KPARAM_INFO
	.align		4
.L_17:
        /*0058*/ 	.byte	0x04, 0x17
        /*005a*/ 	.short	(.L_19 - .L_18)
.L_18:
        /*005c*/ 	.word	0x00000000
        /*0060*/ 	.short	0x0000
        /*0062*/ 	.short	0x0000
        /*0064*/ 	.byte	0x00, 0xf5, 0x21, 0x00


	//----- nvinfo : EIATTR_SPARSE_MMA_MASK
	.align		4
.L_19:
        /*0068*/ 	.byte	0x03, 0x50
        /*006a*/ 	.short	0x0000


	//----- nvinfo : EIATTR_MAXREG_COUNT
	.align		4
        /*006c*/ 	.byte	0x03, 0x1b
        /*006e*/ 	.short	0x00ff


	//----- nvinfo : EIATTR_MERCURY_ISA_VERSION
	.align		4
        /*0070*/ 	.byte	0x03, 0x5f
        /*0072*/ 	.short	0x0101


	//----- nvinfo : EIATTR_VRC_CTA_INIT_COUNT
	.align		4
        /*0074*/ 	.byte	0x02, 0x4a
	.zero		1
	.zero		1


	//----- nvinfo : EIATTR_EXIT_INSTR_OFFSETS
	.align		4
        /*0078*/ 	.byte	0x04, 0x1c
        /*007a*/ 	.short	(.L_21 - .L_20)


	//   ....[0]....
.L_20:
        /*007c*/ 	.word	0x000000c0


	//   ....[1]....
        /*0080*/ 	.word	0x00000c80


	//----- nvinfo : EIATTR_CRS_STACK_SIZE
	.align		4
.L_21:
        /*0084*/ 	.byte	0x04, 0x1e
        /*0086*/ 	.short	(.L_23 - .L_22)
.L_22:
        /*0088*/ 	.word	0x00000000


	//----- nvinfo : EIATTR_CBANK_PARAM_SIZE
	.align		4
.L_23:
        /*008c*/ 	.byte	0x03, 0x19
        /*008e*/ 	.short	0x0024


	//----- nvinfo : EIATTR_PARAM_CBANK
	.align		4
        /*0090*/ 	.byte	0x04, 0x0a
        /*0092*/ 	.short	(.L_25 - .L_24)
	.align		4
.L_24:
        /*0094*/ 	.word	index@(.nv.constant0.gaussianFilterKernel)
        /*0098*/ 	.short	0x0380
        /*009a*/ 	.short	0x0024


	//----- nvinfo : EIATTR_SW_WAR
	.align		4
.L_25:
        /*009c*/ 	.byte	0x04, 0x36
        /*009e*/ 	.short	(.L_27 - .L_26)
.L_26:
        /*00a0*/ 	.word	0x00000008
.L_27:


//--------------------- .nv.callgraph             --------------------------
	.section	.nv.callgraph,"",@"SHT_CUDA_CALLGRAPH"
	.align	4
	.sectionentsize	8
	.align		4
        /*0000*/ 	.word	0x00000000
	.align		4
        /*0004*/ 	.word	0xffffffff
	.align		4
        /*0008*/ 	.word	0x00000000
	.align		4
        /*000c*/ 	.word	0xfffffffe
	.align		4
        /*0010*/ 	.word	0x00000000
	.align		4
        /*0014*/ 	.word	0xfffffffd
	.align		4
        /*0018*/ 	.word	0x00000000
	.align		4
        /*001c*/ 	.word	0xfffffffc


//--------------------- .text.gaussianFilterKernel --------------------------
	.section	.text.gaussianFilterKernel,"ax",@progbits
	.align	128
        .global         gaussianFilterKernel
        .type           gaussianFilterKernel,@function
        .size           gaussianFilterKernel,(.L_x_9 - gaussianFilterKernel)
        .other          gaussianFilterKernel,@"STO_CUDA_ENTRY STV_DEFAULT"
gaussianFilterKernel:
.text.gaussianFilterKernel:
[----:B------:R-:W-:Y:S01]  /*0000*/  LDC R1, c[0x0][0x37c] ;  /* 0x0000df00ff017b82 */ /* 0x000fe20000000800 */
[----:B------:R-:W0:Y:S07]  /*0010*/  S2R R3, SR_TID.Y ;  /* 0x0000000000037919 */ /* 0x000e2e0000002200 */
[----:B------:R-:W1:Y:S01]  /*0020*/  LDC R11, c[0x0][0x360] ;  /* 0x0000d800ff0b7b82 */ /* 0x000e620000000800 */
[----:B------:R-:W2:Y:S01]  /*0030*/  LDCU.64 UR6, c[0x0][0x390] ;  /* 0x00007200ff0677ac */ /* 0x000ea20008000a00 */
[----:B------:R-:W1:Y:S06]  /*0040*/  S2R R2, SR_TID.X ;  /* 0x0000000000027919 */ /* 0x000e6c0000002100 */
[----:B------:R-:W0:Y:S08]  /*0050*/  S2UR UR5, SR_CTAID.Y ;  /* 0x00000000000579c3 */ /* 0x000e300000002600 */
[----:B------:R-:W0:Y:S08]  /*0060*/  LDC R0, c[0x0][0x364] ;  /* 0x0000d900ff007b82 */ /* 0x000e300000000800 */
[----:B------:R-:W1:Y:S01]  /*0070*/  S2UR UR4, SR_CTAID.X ;  /* 0x00000000000479c3 */ /* 0x000e620000002500 */
[----:B0-----:R-:W-:-:S05]  /*0080*/  IMAD R0, R0, UR5, R3 ;  /* 0x0000000500007c24 */ /* 0x001fca000f8e0203 */
[----:B--2---:R-:W-:Y:S01]  /*0090*/  ISETP.GE.AND P0, PT, R0, UR7, PT ;  /* 0x0000000700007c0c */ /* 0x004fe2000bf06270 */
[----:B-1----:R-:W-:-:S05]  /*00a0*/  IMAD R11, R11, UR4, R2 ;  /* 0x000000040b0b7c24 */ /* 0x002fca000f8e0202 */
[----:B------:R-:W-:-:S13]  /*00b0*/  ISETP.GE.OR P0, PT, R11, UR6, P0 ;  /* 0x000000060b007c0c */ /* 0x000fda0008706670 */
[----:B------:R-:W-:Y:S05]  /*00c0*/  @P0 EXIT ;  /* 0x000000000000094d */ /* 0x000fea0003800000 */
[----:B------:R-:W0:Y:S01]  /*00d0*/  LDCU UR7, c[0x0][0x3a0] ;  /* 0x00007400ff0777ac */ /* 0x000e220008000800 */
[----:B------:R-:W-:Y:S01]  /*00e0*/  IMAD.MOV.U32 R12, RZ, RZ, RZ ;  /* 0x000000ffff0c7224 */ /* 0x000fe200078e00ff */
[----:B------:R-:W1:Y:S01]  /*00f0*/  LDCU.64 UR10, c[0x0][0x358] ;  /* 0x00006b00ff0a77ac */ /* 0x000e620008000a00 */
[----:B0-----:R-:W-:-:S09]  /*0100*/  UISETP.GE.AND UP0, UPT, UR7, URZ, UPT ;  /* 0x000000ff0700728c */ /* 0x001fd2000bf06270 */
[----:B-1----:R-:W-:Y:S05]  /*0110*/  BRA.U !UP0, `(.L_x_0) ;  /* 0x0000000908c87547 */ /* 0x002fea000b800000 */
[----:B------:R-:W-:Y:S02]  /*0120*/  USHF.L.U32 UR4, UR7, 0x1, URZ ;  /* 0x0000000107047899 */ /* 0x000fe400080006ff */
[----:B------:R-:W-:Y:S01]  /*0130*/  VIADD R10, R11, -UR7 ;  /* 0x800000070b0a7c36 */ /* 0x000fe20008000000 */
[----:B------:R-:W-:Y:S01]  /*0140*/  UIADD3 UR8, UPT, UPT, -UR7, URZ, URZ ;  /* 0x000000ff07087290 */ /* 0x000fe2000fffe1ff */
[----:B------:R-:W-:Y:S01]  /*0150*/  IMAD.MOV.U32 R12, RZ, RZ, RZ ;  /* 0x000000ffff0c7224 */ /* 0x000fe200078e00ff */
[----:B------:R-:W-:Y:S02]  /*0160*/  ULOP3.LUT UR5, UR4, 0x6, URZ, 0xc0, !UPT ;  /* 0x0000000604057892 */ /* 0x000fe4000f8ec0ff */
[----:B------:R-:W-:Y:S02]  /*0170*/  UIADD3 UR9, UPT, UPT, -UR7, 0x3, URZ ;  /* 0x0000000307097890 */ /* 0x000fe4000fffe1ff */
[----:B------:R-:W-:Y:S02]  /*0180*/  UISETP.GE.U32.AND UP1, UPT, UR5, 0x3, UPT ;  /* 0x000000030500788c */ /* 0x000fe4000bf26070 */
[----:B------:R-:W-:Y:S01]  /*0190*/  UIADD3 UR4, UPT, UPT, UR4, 0x1, URZ ;  /* 0x0000000104047890 */ /* 0x000fe2000fffe0ff */
[----:B------:R-:W-:-:S11]  /*01a0*/  UMOV UR5, UR8 ;  /* 0x0000000800057c82 */ /* 0x000fd60008000000 */
.L_x_7:
[----:B------:R-:W0:Y:S01]  /*01b0*/  LDCU UR13, c[0x0][0x3a0] ;  /* 0x00007400ff0d77ac */ /* 0x000e220008000800 */
[----:B------:R-:W-:Y:S01]  /*01c0*/  VIADD R13, R0, UR5 ;  /* 0x00000005000d7c36 */ /* 0x000fe20008000000 */
[----:B------:R-:W-:Y:S01]  /*01d0*/  MOV R16, UR8 ;  /* 0x0000000800107c02 */ /* 0x000fe20008000f00 */
[----:B------:R-:W1:Y:S01]  /*01e0*/  LDCU UR12, c[0x0][0x394] ;  /* 0x00007280ff0c77ac */ /* 0x000e620008000800 */
[----:B------:R-:W-:Y:S01]  /*01f0*/  UMOV UR7, UR5 ;  /* 0x0000000500077c82 */ /* 0x000fe20008000000 */
[----:B0-----:R-:W-:Y:S02]  /*0200*/  UISETP.GE.U32.AND UP2, UPT, UR13, 0x4, UPT ;  /* 0x000000040d00788c */ /* 0x001fe4000bf46070 */
[----:B------:R-:W-:Y:S01]  /*0210*/  UIADD3 UR6, UPT, UPT, UR5, UR13, URZ ;  /* 0x0000000d05067290 */ /* 0x000fe2000fffe0ff */
[C---:B-1----:R-:W-:Y:S01]  /*0220*/  ISETP.GE.AND P0, PT, R13.reuse, UR12, PT ;  /* 0x0000000c0d007c0c */ /* 0x042fe2000bf06270 */
[----:B------:R-:W-:Y:S02]  /*0230*/  UIADD3 UR5, UPT, UPT, UR5, 0x1, URZ ;  /* 0x0000000105057890 */ /* 0x000fe4000fffe0ff */
[----:B------:R-:W-:Y:S01]  /*0240*/  UIMAD UR6, UR4, UR6, URZ ;  /* 0x00000006040672a4 */ /* 0x000fe2000f8e02ff */
[----:B------:R-:W-:Y:S01]  /*0250*/  ISETP.GT.AND P0, PT, R13, -0x1, !P0 ;  /* 0xffffffff0d00780c */ /* 0x000fe20004704270 */
[----:B------:R-:W-:-:S02]  /*0260*/  UISETP.NE.AND UP0, UPT, UR7, UR13, UPT ;  /* 0x0000000d0700728c */ /* 0x000fc4000bf05270 */
[----:B------:R-:W-:Y:S01]  /*0270*/  UIADD3 UR12, UPT, UPT, UR6, UR13, URZ ;  /* 0x0000000d060c7290 */ /* 0x000fe2000fffe0ff */
[----:B------:R-:W-:Y:S11]  /*0280*/  BRA.U !UP2, `(.L_x_1) ;  /* 0x000000050a2c7547 */ /* 0x000ff6000b800000 */
[----:B------:R-:W0:Y:S01]  /*0290*/  LDC.64 R2, c[0x0][0x380] ;  /* 0x0000e000ff027b82 */ /* 0x000e220000000a00 */
[----:B------:R-:W1:Y:S01]  /*02a0*/  LDCU UR13, c[0x0][0x390] ;  /* 0x00007200ff0d77ac */ /* 0x000e620008000800 */
[----:B------:R-:W-:Y:S02]  /*02b0*/  IMAD.U32 R15, RZ, RZ, UR6 ;  /* 0x00000006ff0f7e24 */ /* 0x000fe4000f8e00ff */
[--C-:B------:R-:W-:Y:S01]  /*02c0*/  IMAD.MOV.U32 R14, RZ, RZ, R10.reuse ;  /* 0x000000ffff0e7224 */ /* 0x100fe200078e000a */
[----:B------:R-:W-:Y:S01]  /*02d0*/  ULOP3.LUT UR7, UR4, 0xfffffff8, URZ, 0xc0, !UPT ;  /* 0xfffffff804077892 */ /* 0x000fe2000f8ec0ff */
[----:B------:R-:W-:Y:S01]  /*02e0*/  IMAD.U32 R16, RZ, RZ, UR9 ;  /* 0x00000009ff107e24 */ /* 0x000fe2000f8e00ff */
[----:B------:R-:W2:Y:S01]  /*02f0*/  LDCU UR14, c[0x0][0x390] ;  /* 0x00007200ff0e77ac */ /* 0x000ea20008000800 */
[----:B------:R-:W3:Y:S01]  /*0300*/  LDC.64 R4, c[0x0][0x398] ;  /* 0x0000e600ff047b82 */ /* 0x000ee20000000a00 */
[----:B------:R-:W-:Y:S01]  /*0310*/  UIADD3 UR7, UPT, UPT, -UR7, URZ, URZ ;  /* 0x000000ff07077290 */ /* 0x000fe2000fffe1ff */
[----:B-1----:R-:W-:-:S11]  /*0320*/  IMAD R17, R13, UR13, R10 ;  /* 0x0000000d0d117c24 */ /* 0x002fd6000f8e020a */
.L_x_2:
[C---:B--2---:R-:W-:Y:S01]  /*0330*/  ISETP.GE.AND P2, PT, R14.reuse, UR14, PT ;  /* 0x0000000e0e007c0c */ /* 0x044fe2000bf46270 */
[----:B0-----:R-:W-:Y:S01]  /*0340*/  IMAD.WIDE R8, R17, 0x4, R2 ;  /* 0x0000000411087825 */ /* 0x001fe200078e0202 */
[C---:B------:R-:W-:Y:S02]  /*0350*/  IADD3 R6, PT, PT, R14.reuse, 0x1, RZ ;  /* 0x000000010e067810 */ /* 0x040fe40007ffe0ff */
[----:B------:R-:W-:Y:S02]  /*0360*/  ISETP.GT.AND P2, PT, R14, -0x1, !P2 ;  /* 0xffffffff0e00780c */ /* 0x000fe40005744270 */
[C---:B------:R-:W-:Y:S02]  /*0370*/  ISETP.GE.AND P6, PT, R6.reuse, UR14, PT ;  /* 0x0000000e06007c0c */ /* 0x040fe4000bfc6270 */
[----:B------:R-:W-:Y:S02]  /*0380*/  PLOP3.LUT P2, PT, P2, P0, PT, 0x80, 0x8 ;  /* 0x000000000008781c */ /* 0x000fe40001741070 */
[----:B------:R-:W-:Y:S01]  /*0390*/  ISETP.GT.AND P6, PT, R6, -0x1, !P6 ;  /* 0xffffffff0600780c */ /* 0x000fe200077c4270 */
[----:B---3--:R-:W-:-:S03]  /*03a0*/  IMAD.WIDE R6, R15, 0x4, R4 ;  /* 0x000000040f067825 */ /* 0x008fc600078e0204 */
[----:B------:R-:W-:Y:S01]  /*03b0*/  PLOP3.LUT P6, PT, P6, P0, PT, 0x80, 0x8 ;  /* 0x000000000008781c */ /* 0x000fe200037c1070 */
[----:B------:R-:W-:-:S06]  /*03c0*/  VIADD R19, R14, 0x2 ;  /* 0x000000020e137836 */ /* 0x000fcc0000000000 */
[----:B------:R-:W2:Y:S04]  /*03d0*/  @P2 LDG.E R23, desc[UR10][R8.64] ;  /* 0x0000000a08172981 */ /* 0x000ea8000c1e1900 */
[----:B------:R-:W2:Y:S01]  /*03e0*/  @P2 LDG.E R18, desc[UR10][R6.64] ;  /* 0x0000000a06122981 */ /* 0x000ea2000c1e1900 */
[----:B------:R-:W-:-:S03]  /*03f0*/  ISETP.GE.AND P1, PT, R19, UR14, PT ;  /* 0x0000000e13007c0c */ /* 0x000fc6000bf26270 */
[----:B------:R-:W3:Y:S01]  /*0400*/  @P6 LDG.E R25, desc[UR10][R8.64+0x4] ;  /* 0x0000040a08196981 */ /* 0x000ee2000c1e1900 */
[----:B------:R-:W-:-:S03]  /*0410*/  ISETP.GT.AND P1, PT, R19, -0x1, !P1 ;  /* 0xffffffff1300780c */ /* 0x000fc60004f24270 */
[----:B------:R-:W3:Y:S01]  /*0420*/  @P6 LDG.E R20, desc[UR10][R6.64+0x4] ;  /* 0x0000040a06146981 */ /* 0x000ee2000c1e1900 */
[----:B------:R-:W-:-:S13]  /*0430*/  PLOP3.LUT P1, PT, P1, P0, PT, 0x80, 0x8 ;  /* 0x000000000008781c */ /* 0x000fda0000f21070 */
[----:B------:R-:W4:Y:S04]  /*0440*/  @P1 LDG.E R21, desc[UR10][R8.64+0x8] ;  /* 0x0000080a08151981 */ /* 0x000f28000c1e1900 */
[----:B------:R-:W4:Y:S01]  /*0450*/  @P1 LDG.E R19, desc[UR10][R6.64+0x8] ;  /* 0x0000080a06131981 */ /* 0x000f22000c1e1900 */
[C---:B------:R-:W-:Y:S02]  /*0460*/  VIADD R22, R14.reuse, 0x3 ;  /* 0x000000030e167836 */ /* 0x040fe40000000000 */
[----:B------:R-:W-:-:S03]  /*0470*/  VIADD R24, R14, 0x4 ;  /* 0x000000040e187836 */ /* 0x000fc60000000000 */
[----:B------:R-:W-:Y:S02]  /*0480*/  ISETP.GE.AND P4, PT, R22, UR14, PT ;  /* 0x0000000e16007c0c */ /* 0x000fe4000bf86270 */
[----:B------:R-:W-:Y:S02]  /*0490*/  ISETP.GE.AND P3, PT, R24, UR14, PT ;  /* 0x0000000e18007c0c */ /* 0x000fe4000bf66270 */
[----:B------:R-:W-:Y:S01]  /*04a0*/  ISETP.GT.AND P4, PT, R22, -0x1, !P4 ;  /* 0xffffffff1600780c */ /* 0x000fe20006784270 */
[----:B------:R-:W-:Y:S01]  /*04b0*/  VIADD R22, R14, 0x6 ;  /* 0x000000060e167836 */ /* 0x000fe20000000000 */
[----:B------:R-:W-:Y:S02]  /*04c0*/  ISETP.GT.AND P3, PT, R24, -0x1, !P3 ;  /* 0xffffffff1800780c */ /* 0x000fe40005f64270 */
[----:B------:R-:W-:Y:S02]  /*04d0*/  PLOP3.LUT P4, PT, P4, P0, PT, 0x80, 0x8 ;  /* 0x000000000008781c */ /* 0x000fe40002781070 */
[----:B------:R-:W-:Y:S01]  /*04e0*/  PLOP3.LUT P3, PT, P3, P0, PT, 0x80, 0x8 ;  /* 0x000000000008781c */ /* 0x000fe20001f61070 */
[----:B--2---:R-:W-:Y:S01]  /*04f0*/  @P2 FFMA R12, R23, R18, R12 ;  /* 0x00000012170c2223 */ /* 0x004fe2000000000c */
[----:B------:R-:W-:-:S09]  /*0500*/  IADD3 R18, PT, PT, R14, 0x5, RZ ;  /* 0x000000050e127810 */ /* 0x000fd20007ffe0ff */
[----:B------:R-:W2:Y:S01]  /*0510*/  @P4 LDG.E R23, desc[UR10][R8.64+0xc] ;  /* 0x00000c0a08174981 */ /* 0x000ea2000c1e1900 */
[----:B------:R-:W-:Y:S02]  /*0520*/  ISETP.GE.AND P5, PT, R18, UR14, PT ;  /* 0x0000000e12007c0c */ /* 0x000fe4000bfa6270 */
[----:B------:R-:W-:Y:S02]  /*0530*/  ISETP.GE.AND P2, PT, R22, UR14, PT ;  /* 0x0000000e16007c0c */ /* 0x000fe4000bf46270 */
[----:B------:R-:W-:Y:S01]  /*0540*/  ISETP.GT.AND P5, PT, R18, -0x1, !P5 ;  /* 0xffffffff1200780c */ /* 0x000fe20006fa4270 */
[----:B------:R-:W-:Y:S02]  /*0550*/  VIADD R18, R14, 0x7 ;  /* 0x000000070e127836 */ /* 0x000fe40000000000 */
[----:B---3--:R-:W-:Y:S01]  /*0560*/  @P6 FFMA R12, R25, R20, R12 ;  /* 0x00000014190c6223 */ /* 0x008fe2000000000c */
[----:B------:R-:W-:Y:S01]  /*0570*/  ISETP.GT.AND P2, PT, R22, -0x1, !P2 ;  /* 0xffffffff1600780c */ /* 0x000fe20005744270 */
[----:B------:R-:W3:Y:S01]  /*0580*/  @P3 LDG.E R25, desc[UR10][R8.64+0x10] ;  /* 0x0000100a08193981 */ /* 0x000ee2000c1e1900 */
[----:B------:R-:W-:-:S02]  /*0590*/  PLOP3.LUT P5, PT, P5, P0, PT, 0x80, 0x8 ;  /* 0x000000000008781c */ /* 0x000fc40002fa1070 */
[C---:B------:R-:W-:Y:S01]  /*05a0*/  ISETP.GE.AND P6, PT, R18.reuse, UR14, PT ;  /* 0x0000000e12007c0c */ /* 0x040fe2000bfc6270 */
[----:B------:R-:W3:Y:S01]  /*05b0*/  @P3 LDG.E R20, desc[UR10][R6.64+0x10] ;  /* 0x0000100a06143981 */ /* 0x000ee2000c1e1900 */
[----:B------:R-:W-:Y:S02]  /*05c0*/  PLOP3.LUT P2, PT, P2, P0, PT, 0x80, 0x8 ;  /* 0x000000000008781c */ /* 0x000fe40001741070 */
[----:B------:R-:W-:Y:S02]  /*05d0*/  ISETP.GT.AND P6, PT, R18, -0x1, !P6 ;  /* 0xffffffff1200780c */ /* 0x000fe400077c4270 */
[----:B------:R-:W2:Y:S02]  /*05e0*/  @P4 LDG.E R18, desc[UR10][R6.64+0xc] ;  /* 0x00000c0a06124981 */ /* 0x000ea4000c1e1900 */
[----:B------:R-:W-:-:S03]  /*05f0*/  PLOP3.LUT P6, PT, P6, P0, PT, 0x80, 0x8 ;  /* 0x000000000008781c */ /* 0x000fc600037c1070 */
[----:B------:R-:W5:Y:S01]  /*0600*/  @P5 LDG.E R27, desc[UR10][R8.64+0x14] ;  /* 0x0000140a081b5981 */ /* 0x000f62000c1e1900 */
[----:B----4-:R-:W-:-:S03]  /*0610*/  @P1 FFMA R12, R21, R19, R12 ;  /* 0x00000013150c1223 */ /* 0x010fc6000000000c */
[----:B------:R-:W5:Y:S04]  /*0620*/  @P5 LDG.E R22, desc[UR10][R6.64+0x14] ;  /* 0x0000140a06165981 */ /* 0x000f68000c1e1900 */
[----:B------:R-:W4:Y:S04]  /*0630*/  @P2 LDG.E R19, desc[UR10][R8.64+0x18] ;  /* 0x0000180a08132981 */ /* 0x000f28000c1e1900 */
[----:B------:R-:W4:Y:S04]  /*0640*/  @P2 LDG.E R21, desc[UR10][R6.64+0x18] ;  /* 0x0000180a06152981 */ /* 0x000f28000c1e1900 */
[----:B------:R-:W4:Y:S04]  /*0650*/  @P6 LDG.E R29, desc[UR10][R8.64+0x1c] ;  /* 0x00001c0a081d6981 */ /* 0x000f28000c1e1900 */
[----:B------:R-:W4:Y:S01]  /*0660*/  @P6 LDG.E R24, desc[UR10][R6.64+0x1c] ;  /* 0x00001c0a06186981 */ /* 0x000f22000c1e1900 */
[----:B------:R-:W-:-:S04]  /*0670*/  UIADD3 UR7, UPT, UPT, UR7, 0x8, URZ ;  /* 0x0000000807077890 */ /* 0x000fc8000fffe0ff */
[----:B------:R-:W-:Y:S01]  /*0680*/  UISETP.NE.AND UP2, UPT, UR7, URZ, UPT ;  /* 0x000000ff0700728c */ /* 0x000fe2000bf45270 */
[----:B------:R-:W-:Y:S01]  /*0690*/  VIADD R16, R16, 0x8 ;  /* 0x0000000810107836 */ /* 0x000fe20000000000 */
[----:B------:R-:W-:Y:S01]  /*06a0*/  IADD3 R17, PT, PT, R17, 0x8, RZ ;  /* 0x0000000811117810 */ /* 0x000fe20007ffe0ff */
[----:B------:R-:W-:Y:S02]  /*06b0*/  VIADD R15, R15, 0x8 ;  /* 0x000000080f0f7836 */ /* 0x000fe40000000000 */
[----:B------:R-:W-:Y:S02]  /*06c0*/  VIADD R14, R14, 0x8 ;  /* 0x000000080e0e7836 */ /* 0x000fe40000000000 */
[----:B--2---:R-:W-:-:S04]  /*06d0*/  @P4 FFMA R12, R23, R18, R12 ;  /* 0x00000012170c4223 */ /* 0x004fc8000000000c */
[----:B---3--:R-:W-:-:S04]  /*06e0*/  @P3 FFMA R12, R25, R20, R12 ;  /* 0x00000014190c3223 */ /* 0x008fc8000000000c */
[----:B-----5:R-:W-:-:S04]  /*06f0*/  @P5 FFMA R12, R27, R22, R12 ;  /* 0x000000161b0c5223 */ /* 0x020fc8000000000c */
[----:B----4-:R-:W-:-:S04]  /*0700*/  @P2 FFMA R12, R19, R21, R12 ;  /* 0x00000015130c2223 */ /* 0x010fc8000000000c */
[----:B------:R-:W-:Y:S01]  /*0710*/  @P6 FFMA R12, R29, R24, R12 ;  /* 0x000000181d0c6223 */ /* 0x000fe2000000000c */
[----:B------:R-:W-:Y:S06]  /*0720*/  BRA.U UP2, `(.L_x_2) ;  /* 0xfffffffd02007547 */ /* 0x000fec000b83ffff */
[----:B------:R-:W-:-:S07]  /*0730*/  VIADD R16, R16, 0xfffffffd ;  /* 0xfffffffd10107836 */ /* 0x000fce0000000000 */
.L_x_1:
[----:B------:R-:W0:Y:S01]  /*0740*/  LDCU UR7, c[0x0][0x3a0] ;  /* 0x00007400ff0777ac */ /* 0x000e220008000800 */
[----:B------:R-:W1:Y:S01]  /*0750*/  LDCU UR6, c[0x0][0x390] ;  /* 0x00007200ff0677ac */ /* 0x000e620008000800 */
[----:B0-----:R-:W-:Y:S01]  /*0760*/  ULOP3.LUT UP2, URZ, UR7, 0x1, URZ, 0xc0, !UPT ;  /* 0x0000000107ff7892 */ /* 0x001fe2000f84c0ff */
[----:B-1----:R-:W-:Y:S10]  /*0770*/  BRA.U !UP1, `(.L_x_3) ;  /* 0x0000000109907547 */ /* 0x002ff4000b800000 */
[----:B------:R-:W0:Y:S01]  /*0780*/  LDCU UR7, c[0x0][0x390] ;  /* 0x00007200ff0777ac */ /* 0x000e220008000800 */
[----:B------:R-:W1:Y:S01]  /*0790*/  LDC.64 R2, c[0x0][0x380] ;  /* 0x0000e000ff027b82 */ /* 0x000e620000000a00 */
[----:B------:R-:W-:Y:S02]  /*07a0*/  IADD3 R6, PT, PT, R11, R16, RZ ;  /* 0x000000100b067210 */ /* 0x000fe40007ffe0ff */
[----:B------:R-:W-:-:S03]  /*07b0*/  IADD3 R9, PT, PT, R16, UR12, RZ ;  /* 0x0000000c10097c10 */ /* 0x000fc6000fffe0ff */
[C---:B------:R-:W-:Y:S02]  /*07c0*/  VIADD R7, R6.reuse, 0x1 ;  /* 0x0000000106077836 */ /* 0x040fe40000000000 */
[----:B------:R-:W2:Y:S01]  /*07d0*/  LDC.64 R4, c[0x0][0x398] ;  /* 0x0000e600ff047b82 */ /* 0x000ea20000000a00 */
[C---:B------:R-:W-:Y:S02]  /*07e0*/  VIADD R8, R6.reuse, 0x2 ;  /* 0x0000000206087836 */ /* 0x040fe40000000000 */
[C---:B------:R-:W-:Y:S01]  /*07f0*/  VIADD R14, R6.reuse, 0x3 ;  /* 0x00000003060e7836 */ /* 0x040fe20000000000 */
[C---:B0-----:R-:W-:Y:S02]  /*0800*/  ISETP.GE.AND P1, PT, R6.reuse, UR7, PT ;  /* 0x0000000706007c0c */ /* 0x041fe4000bf26270 */
[----:B------:R-:W-:Y:S02]  /*0810*/  ISETP.GE.AND P3, PT, R7, UR7, PT ;  /* 0x0000000707007c0c */ /* 0x000fe4000bf66270 */
[----:B------:R-:W-:-:S02]  /*0820*/  ISETP.GT.AND P1, PT, R6, -0x1, !P1 ;  /* 0xffffffff0600780c */ /* 0x000fc40004f24270 */
[C---:B------:R-:W-:Y:S02]  /*0830*/  ISETP.GE.AND P2, PT, R8.reuse, UR7, PT ;  /* 0x0000000708007c0c */ /* 0x040fe4000bf46270 */
[----:B------:R-:W-:Y:S01]  /*0840*/  ISETP.GT.AND P3, PT, R7, -0x1, !P3 ;  /* 0xffffffff0700780c */ /* 0x000fe20005f64270 */
[----:B------:R-:W-:Y:S01]  /*0850*/  IMAD R7, R13, UR7, R6 ;  /* 0x000000070d077c24 */ /* 0x000fe2000f8e0206 */
[----:B------:R-:W-:Y:S02]  /*0860*/  PLOP3.LUT P1, PT, P1, P0, PT, 0x80, 0x8 ;  /* 0x000000000008781c */ /* 0x000fe40000f21070 */
[----:B------:R-:W-:Y:S01]  /*0870*/  ISETP.GT.AND P2, PT, R8, -0x1, !P2 ;  /* 0xffffffff0800780c */ /* 0x000fe20005744270 */
[----:B-1----:R-:W-:Y:S01]  /*0880*/  IMAD.WIDE R2, R7, 0x4, R2 ;  /* 0x0000000407027825 */ /* 0x002fe200078e0202 */
[C---:B------:R-:W-:Y:S02]  /*0890*/  ISETP.GE.AND P4, PT, R14.reuse, UR7, PT ;  /* 0x000000070e007c0c */ /* 0x040fe4000bf86270 */
[----:B------:R-:W-:Y:S01]  /*08a0*/  PLOP3.LUT P3, PT, P3, P0, PT, 0x80, 0x8 ;  /* 0x000000000008781c */ /* 0x000fe20001f61070 */
[----:B--2---:R-:W-:Y:S01]  /*08b0*/  IMAD.WIDE R4, R9, 0x4, R4 ;  /* 0x0000000409047825 */ /* 0x004fe200078e0204 */
[----:B------:R-:W-:-:S02]  /*08c0*/  ISETP.GT.AND P4, PT, R14, -0x1, !P4 ;  /* 0xffffffff0e00780c */ /* 0x000fc40006784270 */
[----:B------:R-:W-:Y:S02]  /*08d0*/  PLOP3.LUT P2, PT, P2, P0, PT, 0x80, 0x8 ;  /* 0x000000000008781c */ /* 0x000fe40001741070 */
[----:B------:R-:W-:Y:S01]  /*08e0*/  PLOP3.LUT P4, PT, P4, P0, PT, 0x80, 0x8 ;  /* 0x000000000008781c */ /* 0x000fe20002781070 */
[----:B------:R-:W2:Y:S04]  /*08f0*/  @P1 LDG.E R7, desc[UR10][R2.64] ;  /* 0x0000000a02071981 */ /* 0x000ea8000c1e1900 */
[----:B------:R-:W2:Y:S04]  /*0900*/  @P1 LDG.E R6, desc[UR10][R4.64] ;  /* 0x0000000a04061981 */ /* 0x000ea8000c1e1900 */
[----:B------:R-:W3:Y:S04]  /*0910*/  @P3 LDG.E R9, desc[UR10][R2.64+0x4] ;  /* 0x0000040a02093981 */ /* 0x000ee8000c1e1900 */
[----:B------:R-:W3:Y:S04]  /*0920*/  @P3 LDG.E R8, desc[UR10][R4.64+0x4] ;  /* 0x0000040a04083981 */ /* 0x000ee8000c1e1900 */
[----:B------:R-:W4:Y:S04]  /*0930*/  @P2 LDG.E R15, desc[UR10][R2.64+0x8] ;  /* 0x0000080a020f2981 */ /* 0x000f28000c1e1900 */
[----:B------:R-:W4:Y:S04]  /*0940*/  @P2 LDG.E R14, desc[UR10][R4.64+0x8] ;  /* 0x0000080a040e2981 */ /* 0x000f28000c1e1900 */
[----:B------:R-:W5:Y:S04]  /*0950*/  @P4 LDG.E R17, desc[UR10][R2.64+0xc] ;  /* 0x00000c0a02114981 */ /* 0x000f68000c1e1900 */
[----:B------:R-:W5:Y:S01]  /*0960*/  @P4 LDG.E R18, desc[UR10][R4.64+0xc] ;  /* 0x00000c0a04124981 */ /* 0x000f62000c1e1900 */
[----:B------:R-:W-:-:S02]  /*0970*/  VIADD R16, R16, 0x4 ;  /* 0x0000000410107836 */ /* 0x000fc40000000000 */
[----:B--2---:R-:W-:-:S04]  /*0980*/  @P1 FFMA R12, R7, R6, R12 ;  /* 0x00000006070c1223 */ /* 0x004fc8000000000c */
[----:B---3--:R-:W-:-:S04]  /*0990*/  @P3 FFMA R12, R9, R8, R12 ;  /* 0x00000008090c3223 */ /* 0x008fc8000000000c */
[----:B----4-:R-:W-:-:S04]  /*09a0*/  @P2 FFMA R12, R15, R14, R12 ;  /* 0x0000000e0f0c2223 */ /* 0x010fc8000000000c */
[----:B-----5:R-:W-:-:S07]  /*09b0*/  @P4 FFMA R12, R17, R18, R12 ;  /* 0x00000012110c4223 */ /* 0x020fce000000000c */
.L_x_3:
[----:B------:R-:W-:Y:S05]  /*09c0*/  BRA.U !UP2, `(.L_x_4) ;  /* 0x000000010a587547 */ /* 0x000fea000b800000 */
[----:B------:R-:W0:Y:S01]  /*09d0*/  LDCU UR7, c[0x0][0x390] ;  /* 0x00007200ff0777ac */ /* 0x000e220008000800 */
[----:B------:R-:W1:Y:S01]  /*09e0*/  LDC.64 R2, c[0x0][0x380] ;  /* 0x0000e000ff027b82 */ /* 0x000e620000000a00 */
[----:B------:R-:W-:Y:S02]  /*09f0*/  IMAD.IADD R6, R11, 0x1, R16 ;  /* 0x000000010b067824 */ /* 0x000fe400078e0210 */
[----:B------:R-:W-:-:S03]  /*0a00*/  VIADD R9, R16, UR12 ;  /* 0x0000000c10097c36 */ /* 0x000fc60008000000 */
[C---:B------:R-:W-:Y:S02]  /*0a10*/  IADD3 R7, PT, PT, R6.reuse, 0x1, RZ ;  /* 0x0000000106077810 */ /* 0x040fe40007ffe0ff */
[----:B------:R-:W2:Y:S01]  /*0a20*/  LDC.64 R4, c[0x0][0x398] ;  /* 0x0000e600ff047b82 */ /* 0x000ea20000000a00 */
[C---:B0-----:R-:W-:Y:S02]  /*0a30*/  ISETP.GE.AND P1, PT, R6.reuse, UR7, PT ;  /* 0x0000000706007c0c */ /* 0x041fe4000bf26270 */
[C---:B------:R-:W-:Y:S02]  /*0a40*/  ISETP.GE.AND P2, PT, R7.reuse, UR7, PT ;  /* 0x0000000707007c0c */ /* 0x040fe4000bf46270 */
[----:B------:R-:W-:Y:S02]  /*0a50*/  ISETP.GT.AND P1, PT, R6, -0x1, !P1 ;  /* 0xffffffff0600780c */ /* 0x000fe40004f24270 */
[----:B------:R-:W-:Y:S01]  /*0a60*/  ISETP.GT.AND P2, PT, R7, -0x1, !P2 ;  /* 0xffffffff0700780c */ /* 0x000fe20005744270 */
[----:B------:R-:W-:Y:S01]  /*0a70*/  IMAD R7, R13, UR7, R6 ;  /* 0x000000070d077c24 */ /* 0x000fe2000f8e0206 */
[----:B------:R-:W-:-:S02]  /*0a80*/  PLOP3.LUT P1, PT, P1, P0, PT, 0x80, 0x8 ;  /* 0x000000000008781c */ /* 0x000fc40000f21070 */
[----:B------:R-:W-:Y:S01]  /*0a90*/  PLOP3.LUT P2, PT, P2, P0, PT, 0x80, 0x8 ;  /* 0x000000000008781c */ /* 0x000fe20001741070 */
[----:B-1----:R-:W-:-:S04]  /*0aa0*/  IMAD.WIDE R2, R7, 0x4, R2 ;  /* 0x0000000407027825 */ /* 0x002fc800078e0202 */
[----:B--2---:R-:W-:-:S06]  /*0ab0*/  IMAD.WIDE R4, R9, 0x4, R4 ;  /* 0x0000000409047825 */ /* 0x004fcc00078e0204 */
[----:B------:R-:W2:Y:S04]  /*0ac0*/  @P1 LDG.E R7, desc[UR10][R2.64] ;  /* 0x0000000a02071981 */ /* 0x000ea8000c1e1900 */
[----:B------:R-:W2:Y:S04]  /*0ad0*/  @P1 LDG.E R6, desc[UR10][R4.64] ;  /* 0x0000000a04061981 */ /* 0x000ea8000c1e1900 */
[----:B------:R-:W3:Y:S04]  /*0ae0*/  @P2 LDG.E R9, desc[UR10][R2.64+0x4] ;  /* 0x0000040a02092981 */ /* 0x000ee8000c1e1900 */
[----:B------:R-:W3:Y:S01]  /*0af0*/  @P2 LDG.E R8, desc[UR10][R4.64+0x4] ;  /* 0x0000040a04082981 */ /* 0x000ee2000c1e1900 */
[----:B------:R-:W-:-:S02]  /*0b00*/  VIADD R16, R16, 0x2 ;  /* 0x0000000210107836 */ /* 0x000fc40000000000 */
[----:B--2---:R-:W-:-:S04]  /*0b10*/  @P1 FFMA R12, R7, R6, R12 ;  /* 0x00000006070c1223 */ /* 0x004fc8000000000c */
[----:B---3--:R-:W-:-:S07]  /*0b20*/  @P2 FFMA R12, R9, R8, R12 ;  /* 0x00000008090c2223 */ /* 0x008fce000000000c */
.L_x_4:
[----:B------:R-:W-:Y:S01]  /*0b30*/  IADD3 R6, PT, PT, R11, R16, RZ ;  /* 0x000000100b067210 */ /* 0x000fe20007ffe0ff */
[----:B------:R-:W-:Y:S03]  /*0b40*/  BSSY.RECONVERGENT B0, `(.L_x_5) ;  /* 0x000000e000007945 */ /* 0x000fe60003800200 */
[----:B------:R-:W-:-:S04]  /*0b50*/  ISETP.GE.AND P1, PT, R6, UR6, PT ;  /* 0x0000000606007c0c */ /* 0x000fc8000bf26270 */
[----:B------:R-:W-:-:S04]  /*0b60*/  ISETP.GT.AND P1, PT, R6, -0x1, !P1 ;  /* 0xffffffff0600780c */ /* 0x000fc80004f24270 */
[----:B------:R-:W-:-:S13]  /*0b70*/  PLOP3.LUT P1, PT, P1, P0, PT, 0x80, 0x8 ;  /* 0x000000000008781c */ /* 0x000fda0000f21070 */
[----:B------:R-:W-:Y:S05]  /*0b80*/  @!P1 BRA `(.L_x_6) ;  /* 0x0000000000249947 */ /* 0x000fea0003800000 */
[----:B------:R-:W0:Y:S01]  /*0b90*/  LDC.64 R2, c[0x0][0x380] ;  /* 0x0000e000ff027b82 */ /* 0x000e220000000a00 */
[----:B------:R-:W-:Y:S02]  /*0ba0*/  IMAD R13, R13, UR6, R6 ;  /* 0x000000060d0d7c24 */ /* 0x000fe4000f8e0206 */
[----:B------:R-:W-:-:S05]  /*0bb0*/  VIADD R7, R16, UR12 ;  /* 0x0000000c10077c36 */ /* 0x000fca0008000000 */
[----:B------:R-:W1:Y:S01]  /*0bc0*/  LDC.64 R4, c[0x0][0x398] ;  /* 0x0000e600ff047b82 */ /* 0x000e620000000a00 */
[----:B0-----:R-:W-:-:S06]  /*0bd0*/  IMAD.WIDE R2, R13, 0x4, R2 ;  /* 0x000000040d027825 */ /* 0x001fcc00078e0202 */
[----:B------:R-:W2:Y:S01]  /*0be0*/  LDG.E R3, desc[UR10][R2.64] ;  /* 0x0000000a02037981 */ /* 0x000ea2000c1e1900 */
[----:B-1----:R-:W-:-:S06]  /*0bf0*/  IMAD.WIDE R4, R7, 0x4, R4 ;  /* 0x0000000407047825 */ /* 0x002fcc00078e0204 */
[----:B------:R-:W2:Y:S02]  /*0c00*/  LDG.E R4, desc[UR10][R4.64] ;  /* 0x0000000a04047981 */ /* 0x000ea4000c1e1900 */
[----:B--2---:R-:W-:-:S07]  /*0c10*/  FFMA R12, R3, R4, R12 ;  /* 0x00000004030c7223 */ /* 0x004fce000000000c */
.L_x_6:
[----:B------:R-:W-:Y:S05]  /*0c20*/  BSYNC.RECONVERGENT B0 ;  /* 0x0000000000007941 */ /* 0x000fea0003800200 */
.L_x_5:
[----:B------:R-:W-:Y:S05]  /*0c30*/  BRA.U UP0, `(.L_x_7) ;  /* 0xfffffff5005c7547 */ /* 0x000fea000b83ffff */
.L_x_0:
[----:B------:R-:W0:Y:S01]  /*0c40*/  LDC.64 R2, c[0x0][0x388] ;  /* 0x0000e200ff027b82 */ /* 0x000e220000000a00 */
[----:B------:R-:W-:-:S04]  /*0c50*/  IMAD R11, R0, UR6, R11 ;  /* 0x00000006000b7c24 */ /* 0x000fc8000f8e020b */
[----:B0-----:R-:W-:-:S05]  /*0c60*/  IMAD.WIDE R2, R11, 0x4, R2 ;  /* 0x000000040b027825 */ /* 0x001fca00078e0202 */
[----:B------:R-:W-:Y:S01]  /*0c70*/  STG.E desc[UR10][R2.64], R12 ;  /* 0x0000000c02007986 */ /* 0x000fe2000c10190a */
[----:B------:R-:W-:Y:S05]  /*0c80*/  EXIT ;  /* 0x000000000000794d */ /* 0x000fea0003800000 */
.L_x_8:
[----:B------:R-:W-:-:S00]  /*0c90*/  BRA `(.L_x_8) ;  /* 0xfffffffc00fc7947 */ /* 0x000fc0000383ffff */
[----:B------:R-:W-:-:S00]  /*0ca0*/  NOP ;  /* 0x0000000000007918 */ /* 0x000fc00000000000 */
        /* <DEDUP_REMOVED lines=13> */
.L_x_9:


//--------------------- .nv.shared.reserved.0     --------------------------
	.section	.nv.shared.reserved.0,"aw",@nobits
	.weak		__nv_reservedSMEM_offset_0_alias
	.size		__nv_reservedSMEM_offset_0_alias, 0, 64
	.other		__nv_reservedSMEM_offset_0_alias,@"STO_CUDA_RESERVED_SHARED STV_DEFAULT"
__nv_reservedSMEM_offset_0_alias:
	.zero		0
	.zero		64


//--------------------- .nv.constant0.gaussianFilterKernel --------------------------
	.section	.nv.constant0.gaussianFilterKernel,"a",@progbits
	.sectionflags	@""
	.align	4
.nv.constant0.gaussianFilterKernel:
	.zero		932


//--------------------- SYMBOLS --------------------------

	.type		.nv.reservedSmem.offset0,@object
	.size		.nv.reservedSmem.offset0,0x4
